//
// Generated by NVIDIA NVVM Compiler
//
// Compiler Build ID: CL-36424714
// Cuda compilation tools, release 13.0, V13.0.88
// Based on NVVM 20.0.0
//

.version 9.0
.target sm_100
.address_size 64

	// .globl	_Z22find_max_clique_kernelPKbPiS1_i
.extern .shared .align 16 .b8 shared_memory[];

.visible .entry _Z22find_max_clique_kernelPKbPiS1_i(
	.param .u64 .ptr .align 1 _Z22find_max_clique_kernelPKbPiS1_i_param_0,
	.param .u64 .ptr .align 1 _Z22find_max_clique_kernelPKbPiS1_i_param_1,
	.param .u64 .ptr .align 1 _Z22find_max_clique_kernelPKbPiS1_i_param_2,
	.param .u32 _Z22find_max_clique_kernelPKbPiS1_i_param_3
)
{
	.reg .pred 	%p<22>;
	.reg .b16 	%rs<2>;
	.reg .b32 	%r<119>;
	.reg .b64 	%rd<18>;

	ld.param.u64 	%rd9, [_Z22find_max_clique_kernelPKbPiS1_i_param_0];
	ld.param.u64 	%rd11, [_Z22find_max_clique_kernelPKbPiS1_i_param_1];
	ld.param.u64 	%rd10, [_Z22find_max_clique_kernelPKbPiS1_i_param_2];
	ld.param.u32 	%r51, [_Z22find_max_clique_kernelPKbPiS1_i_param_3];
	cvta.to.global.u64 	%rd1, %rd11;
	mov.u32 	%r1, %ntid.x;
	mul.lo.s32 	%r2, %r51, %r1;
	mov.u32 	%r3, %tid.x;
	mov.u32 	%r52, %ctaid.x;
	mad.lo.s32 	%r105, %r52, %r1, %r3;
	setp.ge.s32 	%p1, %r105, %r51;
	@%p1 bra 	$L__BB0_27;
	shl.b32 	%r53, %r2, 2;
	mov.u32 	%r54, shared_memory;
	add.s32 	%r5, %r54, %r53;
	mul.lo.s32 	%r55, %r1, %r51;
	shl.b32 	%r56, %r55, 1;
	add.s32 	%r57, %r56, %r3;
	shl.b32 	%r58, %r57, 2;
	add.s32 	%r6, %r54, %r58;
	mov.b32 	%r59, 0;
	st.shared.u32 	[%r6], %r59;
	mov.u32 	%r60, %nctaid.x;
	mul.lo.s32 	%r7, %r60, %r1;
	mul.lo.s32 	%r8, %r51, %r3;
	shl.b32 	%r61, %r8, 2;
	add.s32 	%r9, %r54, %r61;
	add.s32 	%r10, %r9, 4;
	cvta.to.global.u64 	%rd2, %rd9;
$L__BB0_2:
	mov.b32 	%r113, 0;
	mov.u32 	%r106, %r105;
$L__BB0_3:
	mov.u32 	%r13, %r113;
	shl.b32 	%r63, %r13, 2;
	add.s32 	%r64, %r9, %r63;
	st.shared.u32 	[%r64], %r106;
	setp.lt.s32 	%p2, %r13, 0;
	@%p2 bra 	$L__BB0_9;
	neg.s32 	%r14, %r13;
	mov.b32 	%r108, 0;
$L__BB0_5:
	shl.b32 	%r66, %r108, 2;
	add.s32 	%r16, %r9, %r66;
	add.s32 	%r110, %r10, %r66;
	add.s32 	%r109, %r14, %r108;
$L__BB0_6:
	add.s32 	%r109, %r109, 1;
	setp.eq.s32 	%p3, %r109, 1;
	@%p3 bra 	$L__BB0_8;
	ld.shared.u32 	%r67, [%r16];
	ld.shared.u32 	%r68, [%r110];
	mad.lo.s32 	%r69, %r67, %r51, %r68;
	cvt.s64.s32 	%rd12, %r69;
	add.s64 	%rd13, %rd2, %rd12;
	ld.global.u8 	%rs1, [%rd13];
	setp.eq.s16 	%p4, %rs1, 0;
	add.s32 	%r110, %r110, 4;
	mov.u32 	%r113, %r13;
	@%p4 bra 	$L__BB0_18;
	bra.uni 	$L__BB0_6;
$L__BB0_8:
	add.s32 	%r23, %r108, 1;
	setp.ne.s32 	%p5, %r108, %r13;
	mov.u32 	%r108, %r23;
	@%p5 bra 	$L__BB0_5;
$L__BB0_9:
	add.s32 	%r113, %r13, 1;
	ld.shared.u32 	%r70, [%r6];
	setp.lt.s32 	%p6, %r13, %r70;
	@%p6 bra 	$L__BB0_18;
	setp.lt.s32 	%p7, %r13, 0;
	st.shared.u32 	[%r6], %r113;
	@%p7 bra 	$L__BB0_18;
	and.b32  	%r25, %r113, 3;
	setp.lt.u32 	%p8, %r13, 3;
	mov.b32 	%r112, 0;
	@%p8 bra 	$L__BB0_14;
	and.b32  	%r112, %r113, -4;
	mov.b32 	%r111, 0;
$L__BB0_13:
	add.s32 	%r73, %r111, %r8;
	shl.b32 	%r74, %r111, 2;
	add.s32 	%r75, %r9, %r74;
	ld.shared.u32 	%r76, [%r75];
	shl.b32 	%r77, %r73, 2;
	add.s32 	%r78, %r5, %r77;
	st.shared.u32 	[%r78], %r76;
	ld.shared.u32 	%r79, [%r75+4];
	st.shared.u32 	[%r78+4], %r79;
	ld.shared.u32 	%r80, [%r75+8];
	st.shared.u32 	[%r78+8], %r80;
	ld.shared.u32 	%r81, [%r75+12];
	st.shared.u32 	[%r78+12], %r81;
	add.s32 	%r111, %r111, 4;
	setp.ne.s32 	%p9, %r111, %r112;
	@%p9 bra 	$L__BB0_13;
$L__BB0_14:
	setp.eq.s32 	%p10, %r25, 0;
	@%p10 bra 	$L__BB0_18;
	add.s32 	%r82, %r112, %r8;
	shl.b32 	%r83, %r112, 2;
	add.s32 	%r30, %r9, %r83;
	ld.shared.u32 	%r84, [%r30];
	shl.b32 	%r85, %r82, 2;
	add.s32 	%r31, %r5, %r85;
	st.shared.u32 	[%r31], %r84;
	setp.eq.s32 	%p11, %r25, 1;
	@%p11 bra 	$L__BB0_18;
	ld.shared.u32 	%r86, [%r30+4];
	st.shared.u32 	[%r31+4], %r86;
	setp.eq.s32 	%p12, %r25, 2;
	@%p12 bra 	$L__BB0_18;
	ld.shared.u32 	%r87, [%r30+8];
	st.shared.u32 	[%r31+8], %r87;
$L__BB0_18:
	add.s32 	%r106, %r106, 1;
	setp.lt.s32 	%p13, %r106, %r51;
	@%p13 bra 	$L__BB0_3;
	add.s32 	%r105, %r105, %r7;
	setp.lt.s32 	%p14, %r105, %r51;
	@%p14 bra 	$L__BB0_2;
	bar.sync 	0;
	ld.shared.u32 	%r35, [%r6];
	cvta.to.global.u64 	%rd14, %rd10;
	atom.global.max.s32 	%r88, [%rd14], %r35;
	setp.le.s32 	%p15, %r35, %r88;
	setp.lt.s32 	%p16, %r35, 1;
	or.pred  	%p17, %p15, %p16;
	@%p17 bra 	$L__BB0_27;
	and.b32  	%r36, %r35, 3;
	setp.lt.u32 	%p18, %r35, 4;
	mov.b32 	%r116, 0;
	@%p18 bra 	$L__BB0_24;
	and.b32  	%r116, %r35, 2147483644;
	neg.s32 	%r115, %r116;
	shl.b32 	%r90, %r1, 2;
	shl.b32 	%r91, %r3, 2;
	add.s32 	%r92, %r90, %r91;
	mad.lo.s32 	%r94, %r51, %r92, %r54;
	add.s32 	%r114, %r94, 8;
	add.s64 	%rd16, %rd1, 8;
$L__BB0_23:
	ld.shared.u32 	%r95, [%r114+-8];
	st.global.u32 	[%rd16+-8], %r95;
	ld.shared.u32 	%r96, [%r114+-4];
	st.global.u32 	[%rd16+-4], %r96;
	ld.shared.u32 	%r97, [%r114];
	st.global.u32 	[%rd16], %r97;
	ld.shared.u32 	%r98, [%r114+4];
	st.global.u32 	[%rd16+4], %r98;
	add.s32 	%r115, %r115, 4;
	add.s32 	%r114, %r114, 16;
	add.s64 	%rd16, %rd16, 16;
	setp.ne.s32 	%p19, %r115, 0;
	@%p19 bra 	$L__BB0_23;
$L__BB0_24:
	setp.eq.s32 	%p20, %r36, 0;
	@%p20 bra 	$L__BB0_27;
	mul.wide.u32 	%rd15, %r116, 4;
	add.s64 	%rd17, %rd1, %rd15;
	add.s32 	%r100, %r116, %r8;
	shl.b32 	%r101, %r100, 2;
	add.s32 	%r102, %r53, %r101;
	add.s32 	%r118, %r54, %r102;
	neg.s32 	%r117, %r36;
$L__BB0_26:
	.pragma "nounroll";
	ld.shared.u32 	%r104, [%r118];
	st.global.u32 	[%rd17], %r104;
	add.s64 	%rd17, %rd17, 4;
	add.s32 	%r118, %r118, 4;
	add.s32 	%r117, %r117, 1;
	setp.ne.s32 	%p21, %r117, 0;
	@%p21 bra 	$L__BB0_26;
$L__BB0_27:
	ret;

}


// ===== COMPILED SASS (sm_100) =====

	.target	sm_100

	.elftype	@"ET_EXEC"


//--------------------- .note.nv.tkinfo           --------------------------
	.section	.note.nv.tkinfo,"",@"SHT_NOTE"
	.sectionflags	@"SHF_NOTE_NV_TKINFO"
	.tkinfo
        /*0018*/ 	.word	0x00000002
        /*0030*/ 	.string	""
        /*0030*/ 	.string	"ptxas"
        /*0030*/ 	.string	"Cuda compilation tools, release 13.0, V13.0.88"
        /*0030*/ 	.string	"Build cuda_13.0.r13.0/compiler.36424714_0"
        /*0030*/ 	.string	"-arch sm_100 -m 64 "



//--------------------- .note.nv.cuinfo           --------------------------
	.section	.note.nv.cuinfo,"",@"SHT_NOTE"
	.sectionflags	@"SHF_NOTE_NV_CUINFO"
        /*0018*/ 	.short	0x0002
        /*001a*/ 	.short	0x0064
        /*001c*/ 	.short	0x0082
	.zero		2


//--------------------- .nv.info                  --------------------------
	.section	.nv.info,"",@"SHT_CUDA_INFO"
	.align	4


	//----- nvinfo : EIATTR_REGCOUNT
	.align		4
        /*0000*/ 	.byte	0x04, 0x2f
        /*0002*/ 	.short	(.L_1 - .L_0)
	.align		4
.L_0:
        /*0004*/ 	.word	index@(_Z22find_max_clique_kernelPKbPiS1_i)
        /*0008*/ 	.word	0x00000020


	//----- nvinfo : EIATTR_FRAME_SIZE
	.align		4
.L_1:
        /*000c*/ 	.byte	0x04, 0x11
        /*000e*/ 	.short	(.L_3 - .L_2)
	.align		4
.L_2:
        /*0010*/ 	.word	index@(_Z22find_max_clique_kernelPKbPiS1_i)
        /*0014*/ 	.word	0x00000000


	//----- nvinfo : EIATTR_MIN_STACK_SIZE
	.align		4
.L_3:
        /*0018*/ 	.byte	0x04, 0x12
        /*001a*/ 	.short	(.L_5 - .L_4)
	.align		4
.L_4:
        /*001c*/ 	.word	index@(_Z22find_max_clique_kernelPKbPiS1_i)
        /*0020*/ 	.word	0x00000000
.L_5:


//--------------------- .nv.compat                --------------------------
	.section	.nv.compat,"",@"SHT_CUDA_COMPAT_INFO"
	.align	4
        /*0000*/ 	.byte	0x02, 0x09, 0x00, 0x00, 0x02, 0x02, 0x01, 0x00, 0x02, 0x05, 0x05, 0x00, 0x03, 0x07, 0x01, 0x01
        /*0010*/ 	.byte	0x02, 0x03, 0x00, 0x00, 0x02, 0x06, 0x01, 0x00, 0x04, 0x0b, 0x08, 0x00, 0x09, 0x00, 0x00, 0x00
        /*0020*/ 	.byte	0x00, 0x00, 0x00, 0x00


//--------------------- .nv.info._Z22find_max_clique_kernelPKbPiS1_i --------------------------
	.section	.nv.info._Z22find_max_clique_kernelPKbPiS1_i,"",@"SHT_CUDA_INFO"
	.sectionflags	@""
	.align	4


	//----- nvinfo : EIATTR_CUDA_API_VERSION
	.align		4
        /*0000*/ 	.byte	0x04, 0x37
        /*0002*/ 	.short	(.L_7 - .L_6)
.L_6:
        /*0004*/ 	.word	0x00000082


	//----- nvinfo : EIATTR_KPARAM_INFO
	.align		4
.L_7:
        /*0008*/ 	.byte	0x04, 0x17
        /*000a*/ 	.short	(.L_9 - .L_8)
.L_8:
        /*000c*/ 	.word	0x00000000
        /*0010*/ 	.short	0x0003
        /*0012*/ 	.short	0x0018
        /*0014*/ 	.byte	0x00, 0xf0, 0x11, 0x00


	//----- nvinfo : EIATTR_KPARAM_INFO
	.align		4
.L_9:
        /*0018*/ 	.byte	0x04, 0x17
        /*001a*/ 	.short	(.L_11 - .L_10)
.L_10:
        /*001c*/ 	.word	0x00000000
        /*0020*/ 	.short	0x0002
        /*0022*/ 	.short	0x0010
        /*0024*/ 	.byte	0x00, 0xf5, 0x21, 0x00


	//----- nvinfo : EIATTR_KPARAM_INFO
	.align		4
.L_11:
        /*0028*/ 	.byte	0x04, 0x17
        /*002a*/ 	.short	(.L_13 - .L_12)
.L_12:
        /*002c*/ 	.word	0x00000000
        /*0030*/ 	.short	0x0001
        /*0032*/ 	.short	0x0008
        /*0034*/ 	.byte	0x00, 0xf5, 0x21, 0x00


	//----- nvinfo : EIATTR_KPARAM_INFO
	.align		4
.L_13:
        /*0038*/ 	.byte	0x04, 0x17
        /*003a*/ 	.short	(.L_15 - .L_14)
.L_14:
        /*003c*/ 	.word	0x00000000
        /*0040*/ 	.short	0x0000
        /*0042*/ 	.short	0x0000
        /*0044*/ 	.byte	0x00, 0xf5, 0x21, 0x00


	//----- nvinfo : EIATTR_SPARSE_MMA_MASK
	.align		4
.L_15:
        /*0048*/ 	.byte	0x03, 0x50
        /*004a*/ 	.short	0x0000


	//----- nvinfo : EIATTR_MAXREG_COUNT
	.align		4
        /*004c*/ 	.byte	0x03, 0x1b
        /*004e*/ 	.short	0x00ff


	//----- nvinfo : EIATTR_NUM_BARRIERS
	.align		4
        /*0050*/ 	.byte	0x02, 0x4c
        /*0052*/ 	.byte	0x01
	.zero		1


	//----- nvinfo : EIATTR_MERCURY_ISA_VERSION
	.align		4
        /*0054*/ 	.byte	0x03, 0x5f
        /*0056*/ 	.short	0x0101


	//----- nvinfo : EIATTR_VRC_CTA_INIT_COUNT
	.align		4
        /*0058*/ 	.byte	0x02, 0x4a
	.zero		1
	.zero		1


	//----- nvinfo : EIATTR_EXIT_INSTR_OFFSETS
	.align		4
        /*005c*/ 	.byte	0x04, 0x1c
        /*005e*/ 	.short	(.L_17 - .L_16)


	//   ....[0]....
.L_16:
        /*0060*/ 	.word	0x00000070


	//   ....[1]....
        /*0064*/ 	.word	0x00000780


	//   ....[2]....
        /*0068*/ 	.word	0x00000ef0


	//   ....[3]....
        /*006c*/ 	.word	0x00000fe0


	//----- nvinfo : EIATTR_CRS_STACK_SIZE
	.align		4
.L_17:
        /*0070*/ 	.byte	0x04, 0x1e
        /*0072*/ 	.short	(.L_19 - .L_18)
.L_18:
        /*0074*/ 	.word	0x00000000


	//----- nvinfo : EIATTR_CBANK_PARAM_SIZE
	.align		4
.L_19:
        /*0078*/ 	.byte	0x03, 0x19
        /*007a*/ 	.short	0x001c


	//----- nvinfo : EIATTR_PARAM_CBANK
	.align		4
        /*007c*/ 	.byte	0x04, 0x0a
        /*007e*/ 	.short	(.L_21 - .L_20)
	.align		4
.L_20:
        /*0080*/ 	.word	index@(.nv.constant0._Z22find_max_clique_kernelPKbPiS1_i)
        /*0084*/ 	.short	0x0380
        /*0086*/ 	.short	0x001c


	//----- nvinfo : EIATTR_SW_WAR
	.align		4
.L_21:
        /*0088*/ 	.byte	0x04, 0x36
        /*008a*/ 	.short	(.L_23 - .L_22)
.L_22:
        /*008c*/ 	.word	0x00000008
.L_23:


//--------------------- .nv.callgraph             --------------------------
	.section	.nv.callgraph,"",@"SHT_CUDA_CALLGRAPH"
	.align	4
	.sectionentsize	8
	.align		4
        /*0000*/ 	.word	0x00000000
	.align		4
        /*0004*/ 	.word	0xffffffff
	.align		4
        /*0008*/ 	.word	0x00000000
	.align		4
        /*000c*/ 	.word	0xfffffffe
	.align		4
        /*0010*/ 	.word	0x00000000
	.align		4
        /*0014*/ 	.word	0xfffffffd
	.align		4
        /*0018*/ 	.word	0x00000000
	.align		4
        /*001c*/ 	.word	0xfffffffc


//--------------------- .text._Z22find_max_clique_kernelPKbPiS1_i --------------------------
	.section	.text._Z22find_max_clique_kernelPKbPiS1_i,"ax",@progbits
	.align	128
        .global         _Z22find_max_clique_kernelPKbPiS1_i
        .type           _Z22find_max_clique_kernelPKbPiS1_i,@function
        .size           _Z22find_max_clique_kernelPKbPiS1_i,(.L_x_25 - _Z22find_max_clique_kernelPKbPiS1_i)
        .other          _Z22find_max_clique_kernelPKbPiS1_i,@"STO_CUDA_ENTRY STV_DEFAULT"
_Z22find_max_clique_kernelPKbPiS1_i:
.text._Z22find_max_clique_kernelPKbPiS1_i:
[----:B------:R-:W-:Y:S01]  /*0000*/  LDC R1, c[0x0][0x37c] ;  /* 0x0000df00ff017b82 */ /* 0x000fe20000000800 */
[----:B------:R-:W0:Y:S07]  /*0010*/  S2R R3, SR_TID.X ;  /* 0x0000000000037919 */ /* 0x000e2e0000002100 */
[----:B------:R-:W1:Y:S01]  /*0020*/  LDC R2, c[0x0][0x398] ;  /* 0x0000e600ff027b82 */ /* 0x000e620000000800 */
[----:B------:R-:W0:Y:S01]  /*0030*/  LDCU UR7, c[0x0][0x360] ;  /* 0x00006c00ff0777ac */ /* 0x000e220008000800 */
[----:B------:R-:W0:Y:S02]  /*0040*/  S2R R0, SR_CTAID.X ;  /* 0x0000000000007919 */ /* 0x000e240000002500 */
[----:B0-----:R-:W-:-:S05]  /*0050*/  IMAD R5, R0, UR7, R3 ;  /* 0x0000000700057c24 */ /* 0x001fca000f8e0203 */
[----:B-1----:R-:W-:-:S13]  /*0060*/  ISETP.GE.AND P0, PT, R5, R2, PT ;  /* 0x000000020500720c */ /* 0x002fda0003f06270 */
[----:B------:R-:W-:Y:S05]  /*0070*/  @P0 EXIT ;  /* 0x000000000000094d */ /* 0x000fea0003800000 */
[----:B------:R-:W0:Y:S01]  /*0080*/  S2UR UR6, SR_CgaCtaId ;  /* 0x00000000000679c3 */ /* 0x000e220000008800 */
[----:B------:R-:W-:Y:S01]  /*0090*/  IMAD R0, R2, UR7, RZ ;  /* 0x0000000702007c24 */ /* 0x000fe2000f8e02ff */
[----:B------:R-:W-:Y:S01]  /*00a0*/  UMOV UR4, 0x400 ;  /* 0x0000040000047882 */ /* 0x000fe20000000000 */
[----:B------:R-:W-:Y:S01]  /*00b0*/  IMAD R2, R3, R2, RZ ;  /* 0x0000000203027224 */ /* 0x000fe200078e02ff */
[----:B------:R-:W-:Y:S01]  /*00c0*/  BSSY.RECONVERGENT B2, `(.L_x_0) ;  /* 0x0000064000027945 */ /* 0x000fe20003800200 */
[C---:B------:R-:W-:Y:S01]  /*00d0*/  IMAD R4, R0.reuse, 0x2, R3 ;  /* 0x0000000200047824 */ /* 0x040fe200078e0203 */
[----:B------:R-:W1:Y:S01]  /*00e0*/  LDCU.64 UR8, c[0x0][0x358] ;  /* 0x00006b00ff0877ac */ /* 0x000e620008000a00 */
[----:B------:R-:W-:Y:S01]  /*00f0*/  IMAD.SHL.U32 R0, R0, 0x4, RZ ;  /* 0x0000000400007824 */ /* 0x000fe200078e00ff */
[----:B0-----:R-:W-:Y:S01]  /*0100*/  ULEA UR6, UR6, UR4, 0x18 ;  /* 0x0000000406067291 */ /* 0x001fe2000f8ec0ff */
[----:B------:R-:W0:Y:S05]  /*0110*/  LDCU UR4, c[0x0][0x370] ;  /* 0x00006e00ff0477ac */ /* 0x000e2a0008000800 */
[----:B------:R-:W-:Y:S01]  /*0120*/  LEA R4, R4, UR6, 0x2 ;  /* 0x0000000604047c11 */ /* 0x000fe2000f8e10ff */
[----:B------:R-:W-:Y:S01]  /*0130*/  VIADD R6, R0, UR6 ;  /* 0x0000000600067c36 */ /* 0x000fe20008000000 */
[----:B------:R-:W-:-:S03]  /*0140*/  LEA R7, R2, UR6, 0x2 ;  /* 0x0000000602077c11 */ /* 0x000fc6000f8e10ff */
[----:B------:R2:W-:Y:S02]  /*0150*/  STS [R4], RZ ;  /* 0x000000ff04007388 */ /* 0x0005e40000000800 */
[----:B012---:R-:W-:-:S12]  /*0160*/  UIMAD UR4, UR7, UR4, URZ ;  /* 0x00000004070472a4 */ /* 0x007fd8000f8e02ff */
.L_x_13:
[----:B0-----:R-:W0:Y:S01]  /*0170*/  LDCU UR5, c[0x0][0x398] ;  /* 0x00007300ff0577ac */ /* 0x001e220008000800 */
[----:B------:R-:W-:Y:S01]  /*0180*/  IMAD.MOV.U32 R8, RZ, RZ, R5 ;  /* 0x000000ffff087224 */ /* 0x000fe200078e0005 */
[----:B------:R-:W-:Y:S01]  /*0190*/  IADD3 R5, PT, PT, R5, UR4, RZ ;  /* 0x0000000405057c10 */ /* 0x000fe2000fffe0ff */
[----:B------:R-:W-:Y:S01]  /*01a0*/  BSSY.RECONVERGENT B1, `(.L_x_1) ;  /* 0x0000054000017945 */ /* 0x000fe20003800200 */
[----:B------:R-:W-:Y:S02]  /*01b0*/  IMAD.MOV.U32 R9, RZ, RZ, RZ ;  /* 0x000000ffff097224 */ /* 0x000fe400078e00ff */
[----:B012---:R-:W-:-:S13]  /*01c0*/  ISETP.GE.AND P0, PT, R5, UR5, PT ;  /* 0x0000000505007c0c */ /* 0x007fda000bf06270 */
.L_x_12:
[----:B0-----:R-:W0:Y:S01]  /*01d0*/  LDCU UR5, c[0x0][0x398] ;  /* 0x00007300ff0577ac */ /* 0x001e220008000800 */
[C---:B------:R-:W-:Y:S01]  /*01e0*/  ISETP.GE.AND P2, PT, R9.reuse, RZ, PT ;  /* 0x000000ff0900720c */ /* 0x040fe20003f46270 */
[----:B--2---:R-:W-:Y:S01]  /*01f0*/  IMAD R11, R9, 0x4, R7 ;  /* 0x00000004090b7824 */ /* 0x004fe200078e0207 */
[----:B------:R-:W-:Y:S01]  /*0200*/  BSSY.RECONVERGENT B0, `(.L_x_2) ;  /* 0x000004c000007945 */ /* 0x000fe20003800200 */
[----:B-1----:R-:W-:-:S03]  /*0210*/  IMAD.MOV.U32 R15, RZ, RZ, R9 ;  /* 0x000000ffff0f7224 */ /* 0x002fc600078e0009 */
[----:B------:R1:W-:Y:S02]  /*0220*/  STS [R11], R8 ;  /* 0x000000080b007388 */ /* 0x0003e40000000800 */
[----:B-1----:R-:W-:-:S05]  /*0230*/  VIADD R8, R8, 0x1 ;  /* 0x0000000108087836 */ /* 0x002fca0000000000 */
[----:B0-----:R-:W-:Y:S01]  /*0240*/  ISETP.GE.AND P1, PT, R8, UR5, PT ;  /* 0x0000000508007c0c */ /* 0x001fe2000bf26270 */
[----:B------:R-:W-:-:S12]  /*0250*/  @!P2 BRA `(.L_x_3) ;  /* 0x00000000006ca947 */ /* 0x000fd80003800000 */
[----:B------:R-:W-:-:S07]  /*0260*/  HFMA2 R12, -RZ, RZ, 0, 0 ;  /* 0x00000000ff0c7431 */ /* 0x000fce00000001ff */
.L_x_8:
[----:B------:R-:W-:Y:S01]  /*0270*/  IADD3 R14, PT, PT, -R15, 0x1, R12 ;  /* 0x000000010f0e7810 */ /* 0x000fe20007ffe10c */
[----:B------:R-:W-:Y:S03]  /*0280*/  BSSY.RELIABLE B3, `(.L_x_4) ;  /* 0x0000015000037945 */ /* 0x000fe60003800100 */
[----:B------:R-:W-:-:S13]  /*0290*/  ISETP.NE.AND P2, PT, R14, 0x1, PT ;  /* 0x000000010e00780c */ /* 0x000fda0003f45270 */
[----:B------:R-:W-:Y:S05]  /*02a0*/  @!P2 BRA `(.L_x_5) ;  /* 0x000000000048a947 */ /* 0x000fea0003800000 */
[----:B------:R-:W-:-:S04]  /*02b0*/  IMAD R9, R12, 0x4, R7 ;  /* 0x000000040c097824 */ /* 0x000fc800078e0207 */
[----:B------:R-:W-:Y:S01]  /*02c0*/  VIADD R13, R9, 0x4 ;  /* 0x00000004090d7836 */ /* 0x000fe20000000000 */
[----:B------:R0:W1:Y:S06]  /*02d0*/  LDS R16, [R9] ;  /* 0x0000000009107984 */ /* 0x00006c0000000800 */
.L_x_7:
[----:B0-----:R-:W1:Y:S01]  /*02e0*/  LDS R9, [R13] ;  /* 0x000000000d097984 */ /* 0x001e620000000800 */
[----:B------:R-:W1:Y:S01]  /*02f0*/  LDCU UR5, c[0x0][0x398] ;  /* 0x00007300ff0577ac */ /* 0x000e620008000800 */
[----:B------:R-:W0:Y:S01]  /*0300*/  LDCU.64 UR10, c[0x0][0x380] ;  /* 0x00007000ff0a77ac */ /* 0x000e220008000a00 */
[----:B-1----:R-:W-:-:S05]  /*0310*/  IMAD R9, R16, UR5, R9 ;  /* 0x0000000510097c24 */ /* 0x002fca000f8e0209 */
[----:B0-----:R-:W-:-:S04]  /*0320*/  IADD3 R10, P2, PT, R9, UR10, RZ ;  /* 0x0000000a090a7c10 */ /* 0x001fc8000ff5e0ff */
[----:B------:R-:W-:-:S05]  /*0330*/  LEA.HI.X.SX32 R11, R9, UR11, 0x1, P2 ;  /* 0x0000000b090b7c11 */ /* 0x000fca00090f0eff */
[----:B------:R-:W2:Y:S01]  /*0340*/  LDG.E.U8 R10, desc[UR8][R10.64] ;  /* 0x000000080a0a7981 */ /* 0x000ea2000c1e1100 */
[----:B------:R-:W-:Y:S01]  /*0350*/  IMAD.MOV.U32 R9, RZ, RZ, R15 ;  /* 0x000000ffff097224 */ /* 0x000fe200078e000f */
[----:B--2---:R-:W-:-:S13]  /*0360*/  ISETP.NE.AND P2, PT, R10, RZ, PT ;  /* 0x000000ff0a00720c */ /* 0x004fda0003f45270 */
[----:B------:R-:W-:Y:S05]  /*0370*/  @!P2 BREAK.RELIABLE B3 ;  /* 0x000000000003a942 */ /* 0x000fea0003800100 */
[----:B------:R-:W-:Y:S05]  /*0380*/  @!P2 BRA `(.L_x_6) ;  /* 0x0000000000cca947 */ /* 0x000fea0003800000 */
[----:B------:R-:W-:Y:S01]  /*0390*/  VIADD R14, R14, 0x1 ;  /* 0x000000010e0e7836 */ /* 0x000fe20000000000 */
[----:B------:R-:W-:-:S04]  /*03a0*/  IADD3 R13, PT, PT, R13, 0x4, RZ ;  /* 0x000000040d0d7810 */ /* 0x000fc80007ffe0ff */
[----:B------:R-:W-:-:S13]  /*03b0*/  ISETP.NE.AND P2, PT, R14, 0x1, PT ;  /* 0x000000010e00780c */ /* 0x000fda0003f45270 */
[----:B------:R-:W-:Y:S05]  /*03c0*/  @P2 BRA `(.L_x_7) ;  /* 0xfffffffc00c42947 */ /* 0x000fea000383ffff */
.L_x_5:
[----:B------:R-:W-:Y:S05]  /*03d0*/  BSYNC.RELIABLE B3 ;  /* 0x0000000000037941 */ /* 0x000fea0003800100 */
.L_x_4:
[C---:B------:R-:W-:Y:S01]  /*03e0*/  ISETP.NE.AND P2, PT, R12.reuse, R15, PT ;  /* 0x0000000f0c00720c */ /* 0x040fe20003f45270 */
[----:B------:R-:W-:-:S12]  /*03f0*/  VIADD R12, R12, 0x1 ;  /* 0x000000010c0c7836 */ /* 0x000fd80000000000 */
[----:B------:R-:W-:Y:S05]  /*0400*/  @P2 BRA `(.L_x_8) ;  /* 0xfffffffc00982947 */ /* 0x000fea000383ffff */
.L_x_3:
[----:B------:R-:W0:Y:S02]  /*0410*/  LDS R9, [R4] ;  /* 0x0000000004097984 */ /* 0x000e240000000800 */
[C---:B0-----:R-:W-:Y:S01]  /*0420*/  ISETP.GE.AND P2, PT, R15.reuse, R9, PT ;  /* 0x000000090f00720c */ /* 0x041fe20003f46270 */
[----:B------:R-:W-:-:S12]  /*0430*/  VIADD R9, R15, 0x1 ;  /* 0x000000010f097836 */ /* 0x000fd80000000000 */
[----:B------:R-:W-:Y:S05]  /*0440*/  @!P2 BRA `(.L_x_6) ;  /* 0x00000000009ca947 */ /* 0x000fea0003800000 */
[----:B------:R0:W-:Y:S01]  /*0450*/  STS [R4], R9 ;  /* 0x0000000904007388 */ /* 0x0001e20000000800 */
[----:B------:R-:W-:-:S13]  /*0460*/  ISETP.GE.AND P2, PT, R15, RZ, PT ;  /* 0x000000ff0f00720c */ /* 0x000fda0003f46270 */
[----:B0-----:R-:W-:Y:S05]  /*0470*/  @!P2 BRA `(.L_x_6) ;  /* 0x000000000090a947 */ /* 0x001fea0003800000 */
[----:B------:R-:W-:Y:S01]  /*0480*/  ISETP.GE.U32.AND P3, PT, R15, 0x3, PT ;  /* 0x000000030f00780c */ /* 0x000fe20003f66070 */
[----:B------:R-:W-:Y:S01]  /*0490*/  BSSY.RECONVERGENT B3, `(.L_x_9) ;  /* 0x0000015000037945 */ /* 0x000fe20003800200 */
[----:B------:R-:W-:Y:S01]  /*04a0*/  LOP3.LUT R17, R9, 0x3, RZ, 0xc0, !PT ;  /* 0x0000000309117812 */ /* 0x000fe200078ec0ff */
[----:B------:R-:W-:-:S03]  /*04b0*/  IMAD.MOV.U32 R10, RZ, RZ, RZ ;  /* 0x000000ffff0a7224 */ /* 0x000fc600078e00ff */
[----:B------:R-:W-:-:S07]  /*04c0*/  ISETP.NE.AND P2, PT, R17, RZ, PT ;  /* 0x000000ff1100720c */ /* 0x000fce0003f45270 */
[----:B------:R-:W-:Y:S06]  /*04d0*/  @!P3 BRA `(.L_x_10) ;  /* 0x000000000040b947 */ /* 0x000fec0003800000 */
[----:B------:R-:W-:Y:S01]  /*04e0*/  LOP3.LUT R10, R9, 0xfffffffc, RZ, 0xc0, !PT ;  /* 0xfffffffc090a7812 */ /* 0x000fe200078ec0ff */
[----:B------:R-:W-:-:S07]  /*04f0*/  IMAD.MOV.U32 R11, RZ, RZ, RZ ;  /* 0x000000ffff0b7224 */ /* 0x000fce00078e00ff */
.L_x_11:
[C---:B------:R-:W-:Y:S01]  /*0500*/  LEA R12, R11.reuse, R7, 0x2 ;  /* 0x000000070b0c7211 */ /* 0x040fe200078e10ff */
[----:B0-----:R-:W-:Y:S02]  /*0510*/  IMAD.IADD R13, R2, 0x1, R11 ;  /* 0x00000001020d7824 */ /* 0x001fe400078e020b */
[----:B------:R-:W-:Y:S02]  /*0520*/  VIADD R11, R11, 0x4 ;  /* 0x000000040b0b7836 */ /* 0x000fe40000000000 */
[----:B------:R-:W0:Y:S01]  /*0530*/  LDS R14, [R12] ;  /* 0x000000000c0e7984 */ /* 0x000e220000000800 */
[----:B------:R-:W-:Y:S02]  /*0540*/  IMAD R13, R13, 0x4, R6 ;  /* 0x000000040d0d7824 */ /* 0x000fe400078e0206 */
[----:B------:R-:W-:-:S03]  /*0550*/  ISETP.NE.AND P3, PT, R11, R10, PT ;  /* 0x0000000a0b00720c */ /* 0x000fc60003f65270 */
[----:B0-----:R-:W-:Y:S04]  /*0560*/  STS [R13], R14 ;  /* 0x0000000e0d007388 */ /* 0x001fe80000000800 */
[----:B------:R-:W0:Y:S04]  /*0570*/  LDS R16, [R12+0x4] ;  /* 0x000004000c107984 */ /* 0x000e280000000800 */
[----:B0-----:R-:W-:Y:S04]  /*0580*/  STS [R13+0x4], R16 ;  /* 0x000004100d007388 */ /* 0x001fe80000000800 */
[----:B------:R-:W0:Y:S04]  /*0590*/  LDS R18, [R12+0x8] ;  /* 0x000008000c127984 */ /* 0x000e280000000800 */
[----:B0-----:R-:W-:Y:S04]  /*05a0*/  STS [R13+0x8], R18 ;  /* 0x000008120d007388 */ /* 0x001fe80000000800 */
[----:B------:R-:W0:Y:S04]  /*05b0*/  LDS R20, [R12+0xc] ;  /* 0x00000c000c147984 */ /* 0x000e280000000800 */
[----:B0-----:R0:W-:Y:S01]  /*05c0*/  STS [R13+0xc], R20 ;  /* 0x00000c140d007388 */ /* 0x0011e20000000800 */
[----:B------:R-:W-:Y:S05]  /*05d0*/  @P3 BRA `(.L_x_11) ;  /* 0xfffffffc00c83947 */ /* 0x000fea000383ffff */
.L_x_10:
[----:B------:R-:W-:Y:S05]  /*05e0*/  BSYNC.RECONVERGENT B3 ;  /* 0x0000000000037941 */ /* 0x000fea0003800200 */
.L_x_9:
[----:B------:R-:W-:Y:S05]  /*05f0*/  @!P2 BRA `(.L_x_6) ;  /* 0x000000000030a947 */ /* 0x000fea0003800000 */
[----:B0-----:R-:W-:Y:S01]  /*0600*/  IMAD R13, R10, 0x4, R7 ;  /* 0x000000040a0d7824 */ /* 0x001fe200078e0207 */
[----:B------:R-:W-:Y:S02]  /*0610*/  IADD3 R11, PT, PT, R2, R10, RZ ;  /* 0x0000000a020b7210 */ /* 0x000fe40007ffe0ff */
[----:B------:R-:W-:Y:S02]  /*0620*/  ISETP.NE.AND P2, PT, R17, 0x1, PT ;  /* 0x000000011100780c */ /* 0x000fe40003f45270 */
[----:B------:R-:W0:Y:S01]  /*0630*/  LDS R12, [R13] ;  /* 0x000000000d0c7984 */ /* 0x000e220000000800 */
[----:B------:R-:W-:-:S05]  /*0640*/  IMAD R15, R11, 0x4, R6 ;  /* 0x000000040b0f7824 */ /* 0x000fca00078e0206 */
[----:B0-----:R1:W-:Y:S05]  /*0650*/  STS [R15], R12 ;  /* 0x0000000c0f007388 */ /* 0x0013ea0000000800 */
[----:B------:R-:W-:Y:S05]  /*0660*/  @!P2 BRA `(.L_x_6) ;  /* 0x000000000014a947 */ /* 0x000fea0003800000 */
[----:B------:R-:W0:Y:S01]  /*0670*/  LDS R10, [R13+0x4] ;  /* 0x000004000d0a7984 */ /* 0x000e220000000800 */
[----:B------:R-:W-:-:S03]  /*0680*/  ISETP.NE.AND P2, PT, R17, 0x2, PT ;  /* 0x000000021100780c */ /* 0x000fc60003f45270 */
[----:B0-----:R-:W-:Y:S10]  /*0690*/  STS [R15+0x4], R10 ;  /* 0x0000040a0f007388 */ /* 0x001ff40000000800 */
[----:B------:R-:W0:Y:S04]  /*06a0*/  @P2 LDS R11, [R13+0x8] ;  /* 0x000008000d0b2984 */ /* 0x000e280000000800 */
[----:B0-----:R2:W-:Y:S02]  /*06b0*/  @P2 STS [R15+0x8], R11 ;  /* 0x0000080b0f002388 */ /* 0x0015e40000000800 */
.L_x_6:
[----:B------:R-:W-:Y:S05]  /*06c0*/  BSYNC.RECONVERGENT B0 ;  /* 0x0000000000007941 */ /* 0x000fea0003800200 */
.L_x_2:
[----:B------:R-:W-:Y:S05]  /*06d0*/  @!P1 BRA `(.L_x_12) ;  /* 0xfffffff800bc9947 */ /* 0x000fea000383ffff */
[----:B------:R-:W-:Y:S05]  /*06e0*/  BSYNC.RECONVERGENT B1 ;  /* 0x0000000000017941 */ /* 0x000fea0003800200 */
.L_x_1:
[----:B------:R-:W-:Y:S05]  /*06f0*/  @!P0 BRA `(.L_x_13) ;  /* 0xfffffff8009c8947 */ /* 0x000fea000383ffff */
[----:B------:R-:W-:Y:S05]  /*0700*/  BSYNC.RECONVERGENT B2 ;  /* 0x0000000000027941 */ /* 0x000fea0003800200 */
.L_x_0:
[----:B------:R-:W-:Y:S05]  /*0710*/  WARPSYNC.ALL ;  /* 0x0000000000007948 */ /* 0x000fea0003800000 */
[----:B------:R-:W-:Y:S08]  /*0720*/  BAR.SYNC.DEFER_BLOCKING 0x0 ;  /* 0x0000000000007b1d */ /* 0x000ff00000010000 */
[----:B------:R-:W3:Y:S01]  /*0730*/  LDC.64 R6, c[0x0][0x390] ;  /* 0x0000e400ff067b82 */ /* 0x000ee20000000a00 */
[----:B------:R-:W3:Y:S04]  /*0740*/  LDS R5, [R4] ;  /* 0x0000000004057984 */ /* 0x000ee80000000800 */
[----:B---3--:R-:W3:Y:S01]  /*0750*/  ATOMG.E.MAX.S32.STRONG.GPU PT, R6, desc[UR8][R6.64], R5 ;  /* 0x80000005060679a8 */ /* 0x008ee200091ef308 */
[----:B------:R-:W-:-:S04]  /*0760*/  ISETP.GE.AND P0, PT, R5, 0x1, PT ;  /* 0x000000010500780c */ /* 0x000fc80003f06270 */
[----:B---3--:R-:W-:-:S13]  /*0770*/  ISETP.LE.OR P0, PT, R5, R6, !P0 ;  /* 0x000000060500720c */ /* 0x008fda0004703670 */
[----:B------:R-:W-:Y:S05]  /*0780*/  @P0 EXIT ;  /* 0x000000000000094d */ /* 0x000fea0003800000 */
[C---:B------:R-:W-:Y:S01]  /*0790*/  ISETP.GE.U32.AND P0, PT, R5.reuse, 0x4, PT ;  /* 0x000000040500780c */ /* 0x040fe20003f06070 */
[----:B------:R-:W-:Y:S01]  /*07a0*/  BSSY.RECONVERGENT B0, `(.L_x_14) ;  /* 0x0000072000007945 */ /* 0x000fe20003800200 */
[----:B------:R-:W-:Y:S01]  /*07b0*/  LOP3.LUT R6, R5, 0x3, RZ, 0xc0, !PT ;  /* 0x0000000305067812 */ /* 0x000fe200078ec0ff */
[----:B------:R-:W-:-:S10]  /*07c0*/  IMAD.MOV.U32 R7, RZ, RZ, RZ ;  /* 0x000000ffff077224 */ /* 0x000fd400078e00ff */
[----:B------:R-:W-:Y:S05]  /*07d0*/  @!P0 BRA `(.L_x_15) ;  /* 0x0000000400b88947 */ /* 0x000fea0003800000 */
[----:B------:R-:W3:Y:S01]  /*07e0*/  LDC R9, c[0x0][0x398] ;  /* 0x0000e600ff097b82 */ /* 0x000ee20000000800 */
[----:B------:R-:W4:Y:S01]  /*07f0*/  LDCU.64 UR4, c[0x0][0x388] ;  /* 0x00007100ff0477ac */ /* 0x000f220008000a00 */
[----:B------:R-:W-:Y:S01]  /*0800*/  LOP3.LUT R7, R5, 0x7ffffffc, RZ, 0xc0, !PT ;  /* 0x7ffffffc05077812 */ /* 0x000fe200078ec0ff */
[----:B------:R-:W-:Y:S01]  /*0810*/  VIADD R4, R3, UR7 ;  /* 0x0000000703047c36 */ /* 0x000fe20008000000 */
[----:B------:R-:W-:Y:S02]  /*0820*/  BSSY.RELIABLE B1, `(.L_x_16) ;  /* 0x0000059000017945 */ /* 0x000fe40003800100 */
[----:B------:R-:W-:Y:S01]  /*0830*/  IADD3 R3, PT, PT, -R7, RZ, RZ ;  /* 0x000000ff07037210 */ /* 0x000fe20007ffe1ff */
[----:B------:R-:W-:-:S03]  /*0840*/  IMAD.SHL.U32 R4, R4, 0x4, RZ ;  /* 0x0000000404047824 */ /* 0x000fc600078e00ff */
[----:B------:R-:W-:Y:S01]  /*0850*/  ISETP.GE.AND P0, PT, R3, RZ, PT ;  /* 0x000000ff0300720c */ /* 0x000fe20003f06270 */
[----:B----4-:R-:W-:-:S04]  /*0860*/  UIADD3 UR4, UP0, UPT, UR4, 0x8, URZ ;  /* 0x0000000804047890 */ /* 0x010fc8000ff1e0ff */
[----:B------:R-:W-:Y:S01]  /*0870*/  UIADD3.X UR5, UPT, UPT, URZ, UR5, URZ, UP0, !UPT ;  /* 0x00000005ff057290 */ /* 0x000fe200087fe4ff */
[----:B---3--:R-:W-:-:S04]  /*0880*/  IMAD R4, R4, R9, UR6 ;  /* 0x0000000604047e24 */ /* 0x008fc8000f8e0209 */
[----:B------:R-:W-:Y:S02]  /*0890*/  VIADD R8, R4, 0x8 ;  /* 0x0000000804087836 */ /* 0x000fe40000000000 */
[----:B------:R-:W-:Y:S02]  /*08a0*/  IMAD.U32 R4, RZ, RZ, UR4 ;  /* 0x00000004ff047e24 */ /* 0x000fe4000f8e00ff */
[----:B------:R-:W-:Y:S01]  /*08b0*/  IMAD.U32 R5, RZ, RZ, UR5 ;  /* 0x00000005ff057e24 */ /* 0x000fe2000f8e00ff */
[----:B------:R-:W-:Y:S06]  /*08c0*/  @P0 BRA `(.L_x_17) ;  /* 0x0000000400380947 */ /* 0x000fec0003800000 */
[----:B------:R-:W-:Y:S01]  /*08d0*/  IMAD.MOV R9, RZ, RZ, -R3 ;  /* 0x000000ffff097224 */ /* 0x000fe200078e0a03 */
[----:B------:R-:W-:Y:S01]  /*08e0*/  BSSY.RECONVERGENT B2, `(.L_x_18) ;  /* 0x000002d000027945 */ /* 0x000fe20003800200 */
[----:B------:R-:W-:-:S03]  /*08f0*/  PLOP3.LUT P0, PT, PT, PT, PT, 0x80, 0x8 ;  /* 0x000000000008781c */ /* 0x000fc60003f0f070 */
[----:B------:R-:W-:-:S13]  /*0900*/  ISETP.GT.AND P1, PT, R9, 0xc, PT ;  /* 0x0000000c0900780c */ /* 0x000fda0003f24270 */
[----:B------:R-:W-:Y:S05]  /*0910*/  @!P1 BRA `(.L_x_19) ;  /* 0x0000000000a49947 */ /* 0x000fea0003800000 */
[----:B------:R-:W-:-:S13]  /*0920*/  PLOP3.LUT P0, PT, PT, PT, PT, 0x8, 0x80 ;  /* 0x000000000080781c */ /* 0x000fda0003f0e170 */
.L_x_20:
[----:B------:R-:W3:Y:S01]  /*0930*/  LDS R9, [R8+-0x8] ;  /* 0xfffff80008097984 */ /* 0x000ee20000000800 */
[----:B------:R-:W-:-:S03]  /*0940*/  IADD3 R3, PT, PT, R3, 0x10, RZ ;  /* 0x0000001003037810 */ /* 0x000fc60007ffe0ff */
[----:B--2---:R-:W2:Y:S01]  /*0950*/  LDS R11, [R8+-0x4] ;  /* 0xfffffc00080b7984 */ /* 0x004ea20000000800 */
[----:B------:R-:W-:-:S03]  /*0960*/  ISETP.GE.AND P1, PT, R3, -0xc, PT ;  /* 0xfffffff40300780c */ /* 0x000fc60003f26270 */
[----:B0-----:R-:W0:Y:S04]  /*0970*/  LDS R13, [R8] ;  /* 0x00000000080d7984 */ /* 0x001e280000000800 */
[----:B-1----:R-:W1:Y:S04]  /*0980*/  LDS R15, [R8+0x4] ;  /* 0x00000400080f7984 */ /* 0x002e680000000800 */
[----:B------:R-:W4:Y:S04]  /*0990*/  LDS R17, [R8+0x8] ;  /* 0x0000080008117984 */ /* 0x000f280000000800 */
[----:B------:R-:W5:Y:S04]  /*09a0*/  LDS R19, [R8+0xc] ;  /* 0x00000c0008137984 */ /* 0x000f680000000800 */
        /* <DEDUP_REMOVED lines=9> */
[----:B------:R0:W5:Y:S04]  /*0a40*/  LDS R18, [R8+0x34] ;  /* 0x0000340008127984 */ /* 0x0001680000000800 */
[----:B---3--:R3:W-:Y:S04]  /*0a50*/  STG.E desc[UR8][R4.64+-0x8], R9 ;  /* 0xfffff80904007986 */ /* 0x0087e8000c101908 */
[----:B--2---:R-:W-:Y:S01]  /*0a60*/  STG.E desc[UR8][R4.64+-0x4], R11 ;  /* 0xfffffc0b04007986 */ /* 0x004fe2000c101908 */
[----:B0-----:R-:W-:-:S03]  /*0a70*/  VIADD R8, R8, 0x40 ;  /* 0x0000004008087836 */ /* 0x001fc60000000000 */
[----:B------:R-:W-:Y:S01]  /*0a80*/  STG.E desc[UR8][R4.64], R13 ;  /* 0x0000000d04007986 */ /* 0x000fe2000c101908 */
[----:B---3--:R-:W-:-:S03]  /*0a90*/  IADD3 R9, P2, PT, R4, 0x40, RZ ;  /* 0x0000004004097810 */ /* 0x008fc60007f5e0ff */
[----:B-1----:R-:W-:Y:S02]  /*0aa0*/  STG.E desc[UR8][R4.64+0x4], R15 ;  /* 0x0000040f04007986 */ /* 0x002fe4000c101908 */
[----:B------:R-:W-:Y:S02]  /*0ab0*/  IMAD.X R20, RZ, RZ, R5, P2 ;  /* 0x000000ffff147224 */ /* 0x000fe400010e0605 */
[----:B----4-:R-:W-:Y:S04]  /*0ac0*/  STG.E desc[UR8][R4.64+0x8], R17 ;  /* 0x0000081104007986 */ /* 0x010fe8000c101908 */
[----:B-----5:R-:W-:Y:S04]  /*0ad0*/  STG.E desc[UR8][R4.64+0xc], R19 ;  /* 0x00000c1304007986 */ /* 0x020fe8000c101908 */
[----:B------:R-:W-:Y:S04]  /*0ae0*/  STG.E desc[UR8][R4.64+0x10], R21 ;  /* 0x0000101504007986 */ /* 0x000fe8000c101908 */
        /* <DEDUP_REMOVED lines=8> */
[----:B------:R0:W-:Y:S02]  /*0b70*/  STG.E desc[UR8][R4.64+0x34], R18 ;  /* 0x0000341204007986 */ /* 0x0001e4000c101908 */
[----:B0-----:R-:W-:Y:S01]  /*0b80*/  IMAD.MOV.U32 R4, RZ, RZ, R9 ;  /* 0x000000ffff047224 */ /* 0x001fe200078e0009 */
[----:B------:R-:W-:Y:S01]  /*0b90*/  MOV R5, R20 ;  /* 0x0000001400057202 */ /* 0x000fe20000000f00 */
[----:B------:R-:W-:Y:S06]  /*0ba0*/  @!P1 BRA `(.L_x_20) ;  /* 0xfffffffc00609947 */ /* 0x000fec000383ffff */
.L_x_19:
[----:B------:R-:W-:Y:S05]  /*0bb0*/  BSYNC.RECONVERGENT B2 ;  /* 0x0000000000027941 */ /* 0x000fea0003800200 */
.L_x_18:
[----:B------:R-:W-:Y:S01]  /*0bc0*/  IMAD.MOV R9, RZ, RZ, -R3 ;  /* 0x000000ffff097224 */ /* 0x000fe200078e0a03 */
[----:B------:R-:W-:Y:S04]  /*0bd0*/  BSSY.RECONVERGENT B2, `(.L_x_21) ;  /* 0x000001a000027945 */ /* 0x000fe80003800200 */
[----:B------:R-:W-:-:S13]  /*0be0*/  ISETP.GT.AND P1, PT, R9, 0x4, PT ;  /* 0x000000040900780c */ /* 0x000fda0003f24270 */
[----:B------:R-:W-:Y:S05]  /*0bf0*/  @!P1 BRA `(.L_x_22) ;  /* 0x00000000005c9947 */ /* 0x000fea0003800000 */
[----:B------:R-:W3:Y:S01]  /*0c00*/  LDS R9, [R8+-0x8] ;  /* 0xfffff80008097984 */ /* 0x000ee20000000800 */
[----:B------:R-:W-:Y:S01]  /*0c10*/  IADD3 R10, P1, PT, R4, 0x20, RZ ;  /* 0x00000020040a7810 */ /* 0x000fe20007f3e0ff */
[----:B------:R-:W-:Y:S01]  /*0c20*/  VIADD R3, R3, 0x8 ;  /* 0x0000000803037836 */ /* 0x000fe20000000000 */
[----:B------:R-:W-:Y:S01]  /*0c30*/  PLOP3.LUT P0, PT, PT, PT, PT, 0x8, 0x80 ;  /* 0x000000000080781c */ /* 0x000fe20003f0e170 */
[----:B--2---:R-:W2:Y:S02]  /*0c40*/  LDS R11, [R8+-0x4] ;  /* 0xfffffc00080b7984 */ /* 0x004ea40000000800 */
[----:B------:R-:W-:Y:S02]  /*0c50*/  IMAD.X R25, RZ, RZ, R5, P1 ;  /* 0x000000ffff197224 */ /* 0x000fe400008e0605 */
[----:B0-----:R-:W0:Y:S04]  /*0c60*/  LDS R13, [R8] ;  /* 0x00000000080d7984 */ /* 0x001e280000000800 */
[----:B-1----:R-:W1:Y:S04]  /*0c70*/  LDS R15, [R8+0x4] ;  /* 0x00000400080f7984 */ /* 0x002e680000000800 */
[----:B------:R-:W4:Y:S04]  /*0c80*/  LDS R17, [R8+0x8] ;  /* 0x0000080008117984 */ /* 0x000f280000000800 */
[----:B------:R-:W5:Y:S04]  /*0c90*/  LDS R19, [R8+0xc] ;  /* 0x00000c0008137984 */ /* 0x000f680000000800 */
[----:B------:R-:W5:Y:S04]  /*0ca0*/  LDS R21, [R8+0x10] ;  /* 0x0000100008157984 */ /* 0x000f680000000800 */
[----:B------:R3:W5:Y:S02]  /*0cb0*/  LDS R23, [R8+0x14] ;  /* 0x0000140008177984 */ /* 0x0007640000000800 */
[----:B---3--:R-:W-:-:S02]  /*0cc0*/  IADD3 R8, PT, PT, R8, 0x20, RZ ;  /* 0x0000002008087810 */ /* 0x008fc40007ffe0ff */
[----:B------:R-:W-:Y:S04]  /*0cd0*/  STG.E desc[UR8][R4.64+-0x8], R9 ;  /* 0xfffff80904007986 */ /* 0x000fe8000c101908 */
[----:B--2---:R-:W-:Y:S04]  /*0ce0*/  STG.E desc[UR8][R4.64+-0x4], R11 ;  /* 0xfffffc0b04007986 */ /* 0x004fe8000c101908 */
[----:B0-----:R-:W-:Y:S04]  /*0cf0*/  STG.E desc[UR8][R4.64], R13 ;  /* 0x0000000d04007986 */ /* 0x001fe8000c101908 */
[----:B-1----:R-:W-:Y:S04]  /*0d00*/  STG.E desc[UR8][R4.64+0x4], R15 ;  /* 0x0000040f04007986 */ /* 0x002fe8000c101908 */
[----:B----4-:R-:W-:Y:S04]  /*0d10*/  STG.E desc[UR8][R4.64+0x8], R17 ;  /* 0x0000081104007986 */ /* 0x010fe8000c101908 */
[----:B-----5:R-:W-:Y:S04]  /*0d20*/  STG.E desc[UR8][R4.64+0xc], R19 ;  /* 0x00000c1304007986 */ /* 0x020fe8000c101908 */
[----:B------:R-:W-:Y:S04]  /*0d30*/  STG.E desc[UR8][R4.64+0x10], R21 ;  /* 0x0000101504007986 */ /* 0x000fe8000c101908 */
[----:B------:R0:W-:Y:S02]  /*0d40*/  STG.E desc[UR8][R4.64+0x14], R23 ;  /* 0x0000141704007986 */ /* 0x0001e4000c101908 */
[----:B0-----:R-:W-:-:S02]  /*0d50*/  IMAD.MOV.U32 R4, RZ, RZ, R10 ;  /* 0x000000ffff047224 */ /* 0x001fc400078e000a */
[----:B------:R-:W-:-:S07]  /*0d60*/  IMAD.MOV.U32 R5, RZ, RZ, R25 ;  /* 0x000000ffff057224 */ /* 0x000fce00078e0019 */
.L_x_22:
[----:B------:R-:W-:Y:S05]  /*0d70*/  BSYNC.RECONVERGENT B2 ;  /* 0x0000000000027941 */ /* 0x000fea0003800200 */
.L_x_21:
[----:B------:R-:W-:-:S13]  /*0d80*/  ISETP.NE.OR P0, PT, R3, RZ, P0 ;  /* 0x000000ff0300720c */ /* 0x000fda0000705670 */
[----:B------:R-:W-:Y:S05]  /*0d90*/  @!P0 BREAK.RELIABLE B1 ;  /* 0x0000000000018942 */ /* 0x000fea0003800100 */
[----:B------:R-:W-:Y:S05]  /*0da0*/  @!P0 BRA `(.L_x_15) ;  /* 0x0000000000448947 */ /* 0x000fea0003800000 */
.L_x_17:
[----:B------:R-:W-:Y:S05]  /*0db0*/  BSYNC.RELIABLE B1 ;  /* 0x0000000000017941 */ /* 0x000fea0003800100 */
.L_x_16:
[----:B------:R-:W3:Y:S01]  /*0dc0*/  LDS R9, [R8+-0x8] ;  /* 0xfffff80008097984 */ /* 0x000ee20000000800 */
[----:B------:R-:W-:Y:S01]  /*0dd0*/  VIADD R3, R3, 0x4 ;  /* 0x0000000403037836 */ /* 0x000fe20000000000 */
[----:B------:R-:W-:Y:S02]  /*0de0*/  IADD3 R10, P1, PT, R4, 0x10, RZ ;  /* 0x00000010040a7810 */ /* 0x000fe40007f3e0ff */
[----:B--2---:R-:W2:Y:S02]  /*0df0*/  LDS R11, [R8+-0x4] ;  /* 0xfffffc00080b7984 */ /* 0x004ea40000000800 */
[----:B------:R-:W-:Y:S02]  /*0e00*/  ISETP.NE.AND P0, PT, R3, RZ, PT ;  /* 0x000000ff0300720c */ /* 0x000fe40003f05270 */
[----:B0-----:R-:W0:Y:S01]  /*0e10*/  LDS R13, [R8] ;  /* 0x00000000080d7984 */ /* 0x001e220000000800 */
[----:B------:R-:W-:-:S03]  /*0e20*/  IADD3.X R17, PT, PT, RZ, R5, RZ, P1, !PT ;  /* 0x00000005ff117210 */ /* 0x000fc60000ffe4ff */
[----:B-1----:R1:W4:Y:S02]  /*0e30*/  LDS R15, [R8+0x4] ;  /* 0x00000400080f7984 */ /* 0x0023240000000800 */
[----:B-1----:R-:W-:Y:S02]  /*0e40*/  VIADD R8, R8, 0x10 ;  /* 0x0000001008087836 */ /* 0x002fe40000000000 */
[----:B---3--:R-:W-:Y:S04]  /*0e50*/  STG.E desc[UR8][R4.64+-0x8], R9 ;  /* 0xfffff80904007986 */ /* 0x008fe8000c101908 */
[----:B--2---:R-:W-:Y:S04]  /*0e60*/  STG.E desc[UR8][R4.64+-0x4], R11 ;  /* 0xfffffc0b04007986 */ /* 0x004fe8000c101908 */
[----:B0-----:R-:W-:Y:S04]  /*0e70*/  STG.E desc[UR8][R4.64], R13 ;  /* 0x0000000d04007986 */ /* 0x001fe8000c101908 */
[----:B----4-:R0:W-:Y:S02]  /*0e80*/  STG.E desc[UR8][R4.64+0x4], R15 ;  /* 0x0000040f04007986 */ /* 0x0101e4000c101908 */
[----:B0-----:R-:W-:-:S02]  /*0e90*/  IMAD.MOV.U32 R4, RZ, RZ, R10 ;  /* 0x000000ffff047224 */ /* 0x001fc400078e000a */
[----:B------:R-:W-:Y:S01]  /*0ea0*/  IMAD.MOV.U32 R5, RZ, RZ, R17 ;  /* 0x000000ffff057224 */ /* 0x000fe200078e0011 */
[----:B------:R-:W-:Y:S06]  /*0eb0*/  @P0 BRA `(.L_x_16) ;  /* 0xfffffffc00c00947 */ /* 0x000fec000383ffff */
.L_x_15:
[----:B------:R-:W-:Y:S05]  /*0ec0*/  BSYNC.RECONVERGENT B0 ;  /* 0x0000000000007941 */ /* 0x000fea0003800200 */
.L_x_14:
[----:B------:R-:W-:Y:S05]  /*0ed0*/  WARPSYNC.ALL ;  /* 0x0000000000007948 */ /* 0x000fea0003800000 */
[----:B------:R-:W-:-:S13]  /*0ee0*/  ISETP.NE.AND P0, PT, R6, RZ, PT ;  /* 0x000000ff0600720c */ /* 0x000fda0003f05270 */
[----:B------:R-:W-:Y:S05]  /*0ef0*/  @!P0 EXIT ;  /* 0x000000000000894d */ /* 0x000fea0003800000 */
[----:B------:R-:W3:Y:S01]  /*0f00*/  LDC.64 R4, c[0x0][0x388] ;  /* 0x0000e200ff047b82 */ /* 0x000ee20000000a00 */
[----:B------:R-:W-:Y:S01]  /*0f10*/  IADD3 R9, PT, PT, R2, R7, RZ ;  /* 0x0000000702097210 */ /* 0x000fe20007ffe0ff */
[----:B------:R-:W-:-:S04]  /*0f20*/  IMAD.MOV R6, RZ, RZ, -R6 ;  /* 0x000000ffff067224 */ /* 0x000fc800078e0a06 */
[----:B------:R-:W-:-:S04]  /*0f30*/  IMAD R9, R9, 0x4, R0 ;  /* 0x0000000409097824 */ /* 0x000fc800078e0200 */
[----:B------:R-:W-:Y:S02]  /*0f40*/  VIADD R9, R9, UR6 ;  /* 0x0000000609097c36 */ /* 0x000fe40008000000 */
[----:B---3--:R-:W-:-:S07]  /*0f50*/  IMAD.WIDE.U32 R2, R7, 0x4, R4 ;  /* 0x0000000407027825 */ /* 0x008fce00078e0004 */
.L_x_23:
[----:B------:R3:W4:Y:S01]  /*0f60*/  LDS R5, [R9] ;  /* 0x0000000009057984 */ /* 0x0007220000000800 */
[----:B------:R-:W-:-:S04]  /*0f70*/  IADD3 R6, PT, PT, R6, 0x1, RZ ;  /* 0x0000000106067810 */ /* 0x000fc80007ffe0ff */
[----:B------:R-:W-:Y:S01]  /*0f80*/  ISETP.NE.AND P0, PT, R6, RZ, PT ;  /* 0x000000ff0600720c */ /* 0x000fe20003f05270 */
[----:B---3--:R-:W-:Y:S01]  /*0f90*/  VIADD R9, R9, 0x4 ;  /* 0x0000000409097836 */ /* 0x008fe20000000000 */
[----:B----4-:R3:W-:Y:S02]  /*0fa0*/  STG.E desc[UR8][R2.64], R5 ;  /* 0x0000000502007986 */ /* 0x0107e4000c101908 */
[----:B---3--:R-:W-:-:S05]  /*0fb0*/  IADD3 R2, P1, PT, R2, 0x4, RZ ;  /* 0x0000000402027810 */ /* 0x008fca0007f3e0ff */
[----:B------:R-:W-:-:S04]  /*0fc0*/  IMAD.X R3, RZ, RZ, R3, P1 ;  /* 0x000000ffff037224 */ /* 0x000fc800008e0603 */
[----:B------:R-:W-:Y:S05]  /*0fd0*/  @P0 BRA `(.L_x_23) ;  /* 0xfffffffc00e00947 */ /* 0x000fea000383ffff */
[----:B------:R-:W-:Y:S05]  /*0fe0*/  EXIT ;  /* 0x000000000000794d */ /* 0x000fea0003800000 */
.L_x_24:
[----:B------:R-:W-:-:S00]  /*0ff0*/  BRA `(.L_x_24) ;  /* 0xfffffffc00fc7947 */ /* 0x000fc0000383ffff */
[----:B------:R-:W-:-:S00]  /*1000*/  NOP ;  /* 0x0000000000007918 */ /* 0x000fc00000000000 */
[----:B------:R-:W-:-:S00]  /*1010*/  NOP ;  /* 0x0000000000007918 */ /* 0x000fc00000000000 */
[----:B------:R-:W-:-:S00]  /*1020*/  NOP ;  /* 0x0000000000007918 */ /* 0x000fc00000000000 */
[----:B------:R-:W-:-:S00]  /*1030*/  NOP ;  /* 0x0000000000007918 */ /* 0x000fc00000000000 */
[----:B------:R-:W-:-:S00]  /*1040*/  NOP ;  /* 0x0000000000007918 */ /* 0x000fc00000000000 */
[----:B------:R-:W-:-:S00]  /*1050*/  NOP ;  /* 0x0000000000007918 */ /* 0x000fc00000000000 */
[----:B------:R-:W-:-:S00]  /*1060*/  NOP ;  /* 0x0000000000007918 */ /* 0x000fc00000000000 */
[----:B------:R-:W-:-:S00]  /*1070*/  NOP ;  /* 0x0000000000007918 */ /* 0x000fc00000000000 */
.L_x_25:


//--------------------- .nv.shared._Z22find_max_clique_kernelPKbPiS1_i --------------------------
	.section	.nv.shared._Z22find_max_clique_kernelPKbPiS1_i,"aw",@nobits
	.sectionflags	@""
	.align	16
	.zero		1024


//--------------------- .nv.shared.reserved.0     --------------------------
	.section	.nv.shared.reserved.0,"aw",@nobits
	.weak		__nv_reservedSMEM_offset_0_alias
	.size		__nv_reservedSMEM_offset_0_alias, 0, 64
	.other		__nv_reservedSMEM_offset_0_alias,@"STO_CUDA_RESERVED_SHARED STV_DEFAULT"
__nv_reservedSMEM_offset_0_alias:
	.zero		0
	.zero		64


//--------------------- .nv.constant0._Z22find_max_clique_kernelPKbPiS1_i --------------------------
	.section	.nv.constant0._Z22find_max_clique_kernelPKbPiS1_i,"a",@progbits
	.sectionflags	@""
	.align	4
.nv.constant0._Z22find_max_clique_kernelPKbPiS1_i:
	.zero		924


//--------------------- SYMBOLS --------------------------

	.type		.nv.reservedSmem.offset0,@object
	.size		.nv.reservedSmem.offset0,0x4
	.type		.nv.reservedSmem.cap,@object
	.size		.nv.reservedSmem.cap,0x4
